//
// Generated by NVIDIA NVVM Compiler
//
// Compiler Build ID: CL-36424714
// Cuda compilation tools, release 13.0, V13.0.88
// Based on NVVM 20.0.0
//

.version 9.0
.target sm_100
.address_size 64

	// .globl	_Z6kernelP6float2S0_S0_S0_i

.visible .entry _Z6kernelP6float2S0_S0_S0_i(
	.param .u64 .ptr .align 1 _Z6kernelP6float2S0_S0_S0_i_param_0,
	.param .u64 .ptr .align 1 _Z6kernelP6float2S0_S0_S0_i_param_1,
	.param .u64 .ptr .align 1 _Z6kernelP6float2S0_S0_S0_i_param_2,
	.param .u64 .ptr .align 1 _Z6kernelP6float2S0_S0_S0_i_param_3,
	.param .u32 _Z6kernelP6float2S0_S0_S0_i_param_4
)
{
	.reg .pred 	%p<2>;
	.reg .b32 	%r<6>;
	.reg .b32 	%f<11>;
	.reg .b64 	%rd<14>;

	ld.param.u64 	%rd1, [_Z6kernelP6float2S0_S0_S0_i_param_0];
	ld.param.u64 	%rd2, [_Z6kernelP6float2S0_S0_S0_i_param_1];
	ld.param.u64 	%rd3, [_Z6kernelP6float2S0_S0_S0_i_param_2];
	ld.param.u64 	%rd4, [_Z6kernelP6float2S0_S0_S0_i_param_3];
	ld.param.u32 	%r2, [_Z6kernelP6float2S0_S0_S0_i_param_4];
	mov.u32 	%r3, %tid.x;
	mov.u32 	%r4, %ctaid.x;
	mov.u32 	%r5, %ntid.x;
	mad.lo.s32 	%r1, %r4, %r5, %r3;
	setp.ge.s32 	%p1, %r1, %r2;
	@%p1 bra 	$L__BB0_2;
	cvta.to.global.u64 	%rd5, %rd1;
	cvta.to.global.u64 	%rd6, %rd2;
	cvta.to.global.u64 	%rd7, %rd3;
	cvta.to.global.u64 	%rd8, %rd4;
	mul.wide.s32 	%rd9, %r1, 8;
	add.s64 	%rd10, %rd5, %rd9;
	ld.global.v2.f32 	{%f1, %f2}, [%rd10];
	add.s64 	%rd11, %rd6, %rd9;
	ld.global.v2.f32 	{%f3, %f4}, [%rd11];
	add.f32 	%f5, %f1, %f3;
	add.s64 	%rd12, %rd7, %rd9;
	ld.global.v2.f32 	{%f6, %f7}, [%rd12];
	add.f32 	%f8, %f5, %f6;
	add.s64 	%rd13, %rd8, %rd9;
	add.f32 	%f9, %f2, %f4;
	add.f32 	%f10, %f9, %f7;
	st.global.v2.f32 	[%rd13], {%f8, %f10};
$L__BB0_2:
	ret;

}


// ===== COMPILED SASS (sm_100) =====

	.target	sm_100

	.elftype	@"ET_EXEC"


//--------------------- .note.nv.tkinfo           --------------------------
	.section	.note.nv.tkinfo,"",@"SHT_NOTE"
	.sectionflags	@"SHF_NOTE_NV_TKINFO"
	.tkinfo
        /*0018*/ 	.word	0x00000002
        /*0030*/ 	.string	""
        /*0030*/ 	.string	"ptxas"
        /*0030*/ 	.string	"Cuda compilation tools, release 13.0, V13.0.88"
        /*0030*/ 	.string	"Build cuda_13.0.r13.0/compiler.36424714_0"
        /*0030*/ 	.string	"-arch sm_100 -m 64 "



//--------------------- .note.nv.cuinfo           --------------------------
	.section	.note.nv.cuinfo,"",@"SHT_NOTE"
	.sectionflags	@"SHF_NOTE_NV_CUINFO"
        /*0018*/ 	.short	0x0002
        /*001a*/ 	.short	0x0064
        /*001c*/ 	.short	0x0082
	.zero		2


//--------------------- .nv.info                  --------------------------
	.section	.nv.info,"",@"SHT_CUDA_INFO"
	.align	4


	//----- nvinfo : EIATTR_REGCOUNT
	.align		4
        /*0000*/ 	.byte	0x04, 0x2f
        /*0002*/ 	.short	(.L_1 - .L_0)
	.align		4
.L_0:
        /*0004*/ 	.word	index@(_Z6kernelP6float2S0_S0_S0_i)
        /*0008*/ 	.word	0x00000010


	//----- nvinfo : EIATTR_FRAME_SIZE
	.align		4
.L_1:
        /*000c*/ 	.byte	0x04, 0x11
        /*000e*/ 	.short	(.L_3 - .L_2)
	.align		4
.L_2:
        /*0010*/ 	.word	index@(_Z6kernelP6float2S0_S0_S0_i)
        /*0014*/ 	.word	0x00000000


	//----- nvinfo : EIATTR_MIN_STACK_SIZE
	.align		4
.L_3:
        /*0018*/ 	.byte	0x04, 0x12
        /*001a*/ 	.short	(.L_5 - .L_4)
	.align		4
.L_4:
        /*001c*/ 	.word	index@(_Z6kernelP6float2S0_S0_S0_i)
        /*0020*/ 	.word	0x00000000
.L_5:


//--------------------- .nv.compat                --------------------------
	.section	.nv.compat,"",@"SHT_CUDA_COMPAT_INFO"
	.align	4
        /*0000*/ 	.byte	0x02, 0x09, 0x00, 0x00, 0x02, 0x02, 0x01, 0x00, 0x02, 0x05, 0x05, 0x00, 0x03, 0x07, 0x01, 0x01
        /*0010*/ 	.byte	0x02, 0x03, 0x00, 0x00, 0x02, 0x06, 0x01, 0x00, 0x04, 0x0b, 0x08, 0x00, 0x09, 0x00, 0x00, 0x00
        /*0020*/ 	.byte	0x00, 0x00, 0x00, 0x00


//--------------------- .nv.info._Z6kernelP6float2S0_S0_S0_i --------------------------
	.section	.nv.info._Z6kernelP6float2S0_S0_S0_i,"",@"SHT_CUDA_INFO"
	.sectionflags	@""
	.align	4


	//----- nvinfo : EIATTR_CUDA_API_VERSION
	.align		4
        /*0000*/ 	.byte	0x04, 0x37
        /*0002*/ 	.short	(.L_7 - .L_6)
.L_6:
        /*0004*/ 	.word	0x00000082


	//----- nvinfo : EIATTR_KPARAM_INFO
	.align		4
.L_7:
        /*0008*/ 	.byte	0x04, 0x17
        /*000a*/ 	.short	(.L_9 - .L_8)
.L_8:
        /*000c*/ 	.word	0x00000000
        /*0010*/ 	.short	0x0004
        /*0012*/ 	.short	0x0020
        /*0014*/ 	.byte	0x00, 0xf0, 0x11, 0x00


	//----- nvinfo : EIATTR_KPARAM_INFO
	.align		4
.L_9:
        /*0018*/ 	.byte	0x04, 0x17
        /*001a*/ 	.short	(.L_11 - .L_10)
.L_10:
        /*001c*/ 	.word	0x00000000
        /*0020*/ 	.short	0x0003
        /*0022*/ 	.short	0x0018
        /*0024*/ 	.byte	0x00, 0xf5, 0x21, 0x00


	//----- nvinfo : EIATTR_KPARAM_INFO
	.align		4
.L_11:
        /*0028*/ 	.byte	0x04, 0x17
        /*002a*/ 	.short	(.L_13 - .L_12)
.L_12:
        /*002c*/ 	.word	0x00000000
        /*0030*/ 	.short	0x0002
        /*0032*/ 	.short	0x0010
        /*0034*/ 	.byte	0x00, 0xf5, 0x21, 0x00


	//----- nvinfo : EIATTR_KPARAM_INFO
	.align		4
.L_13:
        /*0038*/ 	.byte	0x04, 0x17
        /*003a*/ 	.short	(.L_15 - .L_14)
.L_14:
        /*003c*/ 	.word	0x00000000
        /*0040*/ 	.short	0x0001
        /*0042*/ 	.short	0x0008
        /*0044*/ 	.byte	0x00, 0xf5, 0x21, 0x00


	//----- nvinfo : EIATTR_KPARAM_INFO
	.align		4
.L_15:
        /*0048*/ 	.byte	0x04, 0x17
        /*004a*/ 	.short	(.L_17 - .L_16)
.L_16:
        /*004c*/ 	.word	0x00000000
        /*0050*/ 	.short	0x0000
        /*0052*/ 	.short	0x0000
        /*0054*/ 	.byte	0x00, 0xf5, 0x21, 0x00


	//----- nvinfo : EIATTR_SPARSE_MMA_MASK
	.align		4
.L_17:
        /*0058*/ 	.byte	0x03, 0x50
        /*005a*/ 	.short	0x0000


	//----- nvinfo : EIATTR_MAXREG_COUNT
	.align		4
        /*005c*/ 	.byte	0x03, 0x1b
        /*005e*/ 	.short	0x00ff


	//----- nvinfo : EIATTR_MERCURY_ISA_VERSION
	.align		4
        /*0060*/ 	.byte	0x03, 0x5f
        /*0062*/ 	.short	0x0101


	//----- nvinfo : EIATTR_VRC_CTA_INIT_COUNT
	.align		4
        /*0064*/ 	.byte	0x02, 0x4a
	.zero		1
	.zero		1


	//----- nvinfo : EIATTR_EXIT_INSTR_OFFSETS
	.align		4
        /*0068*/ 	.byte	0x04, 0x1c
        /*006a*/ 	.short	(.L_19 - .L_18)


	//   ....[0]....
.L_18:
        /*006c*/ 	.word	0x00000070


	//   ....[1]....
        /*0070*/ 	.word	0x00000190


	//----- nvinfo : EIATTR_CBANK_PARAM_SIZE
	.align		4
.L_19:
        /*0074*/ 	.byte	0x03, 0x19
        /*0076*/ 	.short	0x0024


	//----- nvinfo : EIATTR_PARAM_CBANK
	.align		4
        /*0078*/ 	.byte	0x04, 0x0a
        /*007a*/ 	.short	(.L_21 - .L_20)
	.align		4
.L_20:
        /*007c*/ 	.word	index@(.nv.constant0._Z6kernelP6float2S0_S0_S0_i)
        /*0080*/ 	.short	0x0380
        /*0082*/ 	.short	0x0024


	//----- nvinfo : EIATTR_SW_WAR
	.align		4
.L_21:
        /*0084*/ 	.byte	0x04, 0x36
        /*0086*/ 	.short	(.L_23 - .L_22)
.L_22:
        /*0088*/ 	.word	0x00000008
.L_23:


//--------------------- .nv.callgraph             --------------------------
	.section	.nv.callgraph,"",@"SHT_CUDA_CALLGRAPH"
	.align	4
	.sectionentsize	8
	.align		4
        /*0000*/ 	.word	0x00000000
	.align		4
        /*0004*/ 	.word	0xffffffff
	.align		4
        /*0008*/ 	.word	0x00000000
	.align		4
        /*000c*/ 	.word	0xfffffffe
	.align		4
        /*0010*/ 	.word	0x00000000
	.align		4
        /*0014*/ 	.word	0xfffffffd
	.align		4
        /*0018*/ 	.word	0x00000000
	.align		4
        /*001c*/ 	.word	0xfffffffc


//--------------------- .text._Z6kernelP6float2S0_S0_S0_i --------------------------
	.section	.text._Z6kernelP6float2S0_S0_S0_i,"ax",@progbits
	.align	128
        .global         _Z6kernelP6float2S0_S0_S0_i
        .type           _Z6kernelP6float2S0_S0_S0_i,@function
        .size           _Z6kernelP6float2S0_S0_S0_i,(.L_x_1 - _Z6kernelP6float2S0_S0_S0_i)
        .other          _Z6kernelP6float2S0_S0_S0_i,@"STO_CUDA_ENTRY STV_DEFAULT"
_Z6kernelP6float2S0_S0_S0_i:
.text._Z6kernelP6float2S0_S0_S0_i:
[----:B------:R-:W-:Y:S01]  /*0000*/  LDC R1, c[0x0][0x37c] ;  /* 0x0000df00ff017b82 */ /* 0x000fe20000000800 */
[----:B------:R-:W0:Y:S07]  /*0010*/  S2R R11, SR_TID.X ;  /* 0x00000000000b7919 */ /* 0x000e2e0000002100 */
[----:B------:R-:W0:Y:S01]  /*0020*/  S2UR UR4, SR_CTAID.X ;  /* 0x00000000000479c3 */ /* 0x000e220000002500 */
[----:B------:R-:W1:Y:S07]  /*0030*/  LDCU UR5, c[0x0][0x3a0] ;  /* 0x00007400ff0577ac */ /* 0x000e6e0008000800 */
[----:B------:R-:W0:Y:S02]  /*0040*/  LDC R0, c[0x0][0x360] ;  /* 0x0000d800ff007b82 */ /* 0x000e240000000800 */
[----:B0-----:R-:W-:-:S05]  /*0050*/  IMAD R11, R0, UR4, R11 ;  /* 0x00000004000b7c24 */ /* 0x001fca000f8e020b */
[----:B-1----:R-:W-:-:S13]  /*0060*/  ISETP.GE.AND P0, PT, R11, UR5, PT ;  /* 0x000000050b007c0c */ /* 0x002fda000bf06270 */
[----:B------:R-:W-:Y:S05]  /*0070*/  @P0 EXIT ;  /* 0x000000000000094d */ /* 0x000fea0003800000 */
[----:B------:R-:W0:Y:S01]  /*0080*/  LDC.64 R2, c[0x0][0x380] ;  /* 0x0000e000ff027b82 */ /* 0x000e220000000a00 */
[----:B------:R-:W1:Y:S07]  /*0090*/  LDCU.64 UR4, c[0x0][0x358] ;  /* 0x00006b00ff0477ac */ /* 0x000e6e0008000a00 */
[----:B------:R-:W2:Y:S08]  /*00a0*/  LDC.64 R4, c[0x0][0x388] ;  /* 0x0000e200ff047b82 */ /* 0x000eb00000000a00 */
[----:B------:R-:W3:Y:S01]  /*00b0*/  LDC.64 R6, c[0x0][0x390] ;  /* 0x0000e400ff067b82 */ /* 0x000ee20000000a00 */
[----:B0-----:R-:W-:-:S07]  /*00c0*/  IMAD.WIDE R2, R11, 0x8, R2 ;  /* 0x000000080b027825 */ /* 0x001fce00078e0202 */
[----:B------:R-:W0:Y:S01]  /*00d0*/  LDC.64 R8, c[0x0][0x398] ;  /* 0x0000e600ff087b82 */ /* 0x000e220000000a00 */
[----:B-1----:R-:W4:Y:S01]  /*00e0*/  LDG.E.64 R2, desc[UR4][R2.64] ;  /* 0x0000000402027981 */ /* 0x002f22000c1e1b00 */
[----:B--2---:R-:W-:-:S06]  /*00f0*/  IMAD.WIDE R4, R11, 0x8, R4 ;  /* 0x000000080b047825 */ /* 0x004fcc00078e0204 */
[----:B------:R-:W4:Y:S01]  /*0100*/  LDG.E.64 R4, desc[UR4][R4.64] ;  /* 0x0000000404047981 */ /* 0x000f22000c1e1b00 */
[----:B---3--:R-:W-:-:S06]  /*0110*/  IMAD.WIDE R6, R11, 0x8, R6 ;  /* 0x000000080b067825 */ /* 0x008fcc00078e0206 */
[----:B------:R-:W2:Y:S01]  /*0120*/  LDG.E.64 R6, desc[UR4][R6.64] ;  /* 0x0000000406067981 */ /* 0x000ea2000c1e1b00 */
[----:B0-----:R-:W-:-:S04]  /*0130*/  IMAD.WIDE R8, R11, 0x8, R8 ;  /* 0x000000080b087825 */ /* 0x001fc800078e0208 */
[----:B----4-:R-:W-:Y:S01]  /*0140*/  FADD R13, R2, R4 ;  /* 0x00000004020d7221 */ /* 0x010fe20000000000 */
[----:B------:R-:W-:-:S03]  /*0150*/  FADD R0, R3, R5 ;  /* 0x0000000503007221 */ /* 0x000fc60000000000 */
[----:B--2---:R-:W-:Y:S01]  /*0160*/  FADD R10, R13, R6 ;  /* 0x000000060d0a7221 */ /* 0x004fe20000000000 */
[----:B------:R-:W-:-:S05]  /*0170*/  FADD R11, R7, R0 ;  /* 0x00000000070b7221 */ /* 0x000fca0000000000 */
[----:B------:R-:W-:Y:S01]  /*0180*/  STG.E.64 desc[UR4][R8.64], R10 ;  /* 0x0000000a08007986 */ /* 0x000fe2000c101b04 */
[----:B------:R-:W-:Y:S05]  /*0190*/  EXIT ;  /* 0x000000000000794d */ /* 0x000fea0003800000 */
.L_x_0:
[----:B------:R-:W-:-:S00]  /*01a0*/  BRA `(.L_x_0) ;  /* 0xfffffffc00fc7947 */ /* 0x000fc0000383ffff */
[----:B------:R-:W-:-:S00]  /*01b0*/  NOP ;  /* 0x0000000000007918 */ /* 0x000fc00000000000 */
        /* <DEDUP_REMOVED lines=12> */
.L_x_1:


//--------------------- .nv.shared.reserved.0     --------------------------
	.section	.nv.shared.reserved.0,"aw",@nobits
	.weak		__nv_reservedSMEM_offset_0_alias
	.size		__nv_reservedSMEM_offset_0_alias, 0, 64
	.other		__nv_reservedSMEM_offset_0_alias,@"STO_CUDA_RESERVED_SHARED STV_DEFAULT"
__nv_reservedSMEM_offset_0_alias:
	.zero		0
	.zero		64


//--------------------- .nv.constant0._Z6kernelP6float2S0_S0_S0_i --------------------------
	.section	.nv.constant0._Z6kernelP6float2S0_S0_S0_i,"a",@progbits
	.sectionflags	@""
	.align	4
.nv.constant0._Z6kernelP6float2S0_S0_S0_i:
	.zero		932


//--------------------- SYMBOLS --------------------------

	.type		.nv.reservedSmem.offset0,@object
	.size		.nv.reservedSmem.offset0,0x4
